	.headerflags	@"EF_CUDA_TEXMODE_UNIFIED EF_CUDA_64BIT_ADDRESS EF_CUDA_ACCELERATORS EF_CUDA_SM90 EF_CUDA_VIRTUAL_SM(EF_CUDA_SM90)"
	.elftype	@"ET_EXEC"


//--------------------- .nv.info                  --------------------------
	.section	.nv.info,"",@"SHT_CUDA_INFO"
	.align	4


	//----- nvinfo : EIATTR_REGCOUNT
	.align		4
        /*0000*/ 	.byte	0x04, 0x2f
        /*0002*/ 	.short	(.L_1 - .L_0)
	.align		4
.L_0:
        /*0004*/ 	.word	index@(triton_poi_fused_convolution_18)
        /*0008*/ 	.word	0x00000012


	//----- nvinfo : EIATTR_MIN_STACK_SIZE
	.align		4
.L_1:
        /*000c*/ 	.byte	0x04, 0x12
        /*000e*/ 	.short	(.L_3 - .L_2)
	.align		4
.L_2:
        /*0010*/ 	.word	index@(triton_poi_fused_convolution_18)
        /*0014*/ 	.word	0x00000000


	//----- nvinfo : EIATTR_FRAME_SIZE
	.align		4
.L_3:
        /*0018*/ 	.byte	0x04, 0x11
        /*001a*/ 	.short	(.L_5 - .L_4)
	.align		4
.L_4:
        /*001c*/ 	.word	index@(triton_poi_fused_convolution_18)
        /*0020*/ 	.word	0x00000000


	//----- nvinfo : EIATTR_MIN_STACK_SIZE
	.align		4
.L_5:
        /*0024*/ 	.byte	0x04, 0x12
        /*0026*/ 	.short	(.L_7 - .L_6)
	.align		4
.L_6:
        /*0028*/ 	.word	index@(triton_poi_fused_convolution_18)
        /*002c*/ 	.word	0x00000000
.L_7:


//--------------------- .nv.info.triton_poi_fused_convolution_18 --------------------------
	.section	.nv.info.triton_poi_fused_convolution_18,"",@"SHT_CUDA_INFO"
	.sectionflags	@""
	.align	4


	//----- nvinfo : EIATTR_CUDA_API_VERSION
	.align		4
        /*0000*/ 	.byte	0x04, 0x37
        /*0002*/ 	.short	(.L_9 - .L_8)
.L_8:
        /*0004*/ 	.word	0x0000007c


	//----- nvinfo : EIATTR_KPARAM_INFO
	.align		4
.L_9:
        /*0008*/ 	.byte	0x04, 0x17
        /*000a*/ 	.short	(.L_11 - .L_10)
.L_10:
        /*000c*/ 	.word	0x00000000
        /*0010*/ 	.short	0x0002
        /*0012*/ 	.short	0x0010
        /*0014*/ 	.byte	0x00, 0xf0, 0x11, 0x00


	//----- nvinfo : EIATTR_KPARAM_INFO
	.align		4
.L_11:
        /*0018*/ 	.byte	0x04, 0x17
        /*001a*/ 	.short	(.L_13 - .L_12)
.L_12:
        /*001c*/ 	.word	0x00000000
        /*0020*/ 	.short	0x0001
        /*0022*/ 	.short	0x0008
        /*0024*/ 	.byte	0x00, 0xf4, 0x21, 0x00


	//----- nvinfo : EIATTR_KPARAM_INFO
	.align		4
.L_13:
        /*0028*/ 	.byte	0x04, 0x17
        /*002a*/ 	.short	(.L_15 - .L_14)
.L_14:
        /*002c*/ 	.word	0x00000000
        /*0030*/ 	.short	0x0000
        /*0032*/ 	.short	0x0000
        /*0034*/ 	.byte	0x00, 0xf4, 0x21, 0x00


	//----- nvinfo : EIATTR_SPARSE_MMA_MASK
	.align		4
.L_15:
        /*0038*/ 	.byte	0x03, 0x50
        /*003a*/ 	.short	0x0000


	//----- nvinfo : EIATTR_MAXREG_COUNT
	.align		4
        /*003c*/ 	.byte	0x03, 0x1b
        /*003e*/ 	.short	0x00ff


	//----- nvinfo : EIATTR_EXIT_INSTR_OFFSETS
	.align		4
        /*0040*/ 	.byte	0x04, 0x1c
        /*0042*/ 	.short	(.L_17 - .L_16)


	//   ....[0]....
.L_16:
        /*0044*/ 	.word	0x00000260


	//----- nvinfo : EIATTR_REQNTID
	.align		4
.L_17:
        /*0048*/ 	.byte	0x04, 0x10
        /*004a*/ 	.short	(.L_19 - .L_18)
.L_18:
        /*004c*/ 	.word	0x00000080
        /*0050*/ 	.word	0x00000001
        /*0054*/ 	.word	0x00000001


	//----- nvinfo : EIATTR_CBANK_PARAM_SIZE
	.align		4
.L_19:
        /*0058*/ 	.byte	0x03, 0x19
        /*005a*/ 	.short	0x0014


	//----- nvinfo : EIATTR_PARAM_CBANK
	.align		4
        /*005c*/ 	.byte	0x04, 0x0a
        /*005e*/ 	.short	(.L_21 - .L_20)
	.align		4
.L_20:
        /*0060*/ 	.word	index@(.nv.constant0.triton_poi_fused_convolution_18)
        /*0064*/ 	.short	0x0210
        /*0066*/ 	.short	0x0014


	//----- nvinfo : EIATTR_SW_WAR
	.align		4
.L_21:
        /*0068*/ 	.byte	0x04, 0x36
        /*006a*/ 	.short	(.L_23 - .L_22)
.L_22:
        /*006c*/ 	.word	0x00000008
.L_23:


//--------------------- .nv.callgraph             --------------------------
	.section	.nv.callgraph,"",@"SHT_CUDA_CALLGRAPH"
	.align	4
	.sectionentsize	8
	.align		4
        /*0000*/ 	.word	0x00000000
	.align		4
        /*0004*/ 	.word	0xffffffff
	.align		4
        /*0008*/ 	.word	0x00000000
	.align		4
        /*000c*/ 	.word	0xfffffffe
	.align		4
        /*0010*/ 	.word	0x00000000
	.align		4
        /*0014*/ 	.word	0xfffffffd
	.align		4
        /*0018*/ 	.word	0x00000000
	.align		4
        /*001c*/ 	.word	0xfffffffc


//--------------------- .text.triton_poi_fused_convolution_18 --------------------------
	.section	.text.triton_poi_fused_convolution_18,"ax",@progbits
	.align	128
        .global         triton_poi_fused_convolution_18
        .type           triton_poi_fused_convolution_18,@function
        .size           triton_poi_fused_convolution_18,(.L_x_1 - triton_poi_fused_convolution_18)
        .other          triton_poi_fused_convolution_18,@"STO_CUDA_ENTRY STV_DEFAULT"
triton_poi_fused_convolution_18:
.text.triton_poi_fused_convolution_18:
[----:B------:R-:W-:Y:S01]  /*0000*/  LDC R1, c[0x0][0x28] ;  /* 0x00000a00ff017b82 */ /* 0x000fe20000000800 */
[----:B------:R-:W1:Y:S07]  /*0010*/  S2R R0, SR_TID.X ;  /* 0x0000000000007919 */ /* 0x000e6e0000002100 */
[----:B------:R-:W2:Y:S01]  /*0020*/  LDC.64 R2, c[0x0][0x218] ;  /* 0x00008600ff027b82 */ /* 0x000ea20000000a00 */
[----:B------:R-:W-:Y:S01]  /*0030*/  ULDC.64 UR4, c[0x0][0x208] ;  /* 0x0000820000047ab9 */ /* 0x000fe20000000a00 */
[----:B------:R-:W3:Y:S06]  /*0040*/  S2R R5, SR_CTAID.X ;  /* 0x0000000000057919 */ /* 0x000eec0000002500 */
[----:B------:R-:W4:Y:S01]  /*0050*/  LDC.64 R8, c[0x0][0x210] ;  /* 0x00008400ff087b82 */ /* 0x000f220000000a00 */
[----:B-1----:R-:W-:-:S02]  /*0060*/  SHF.L.U32 R0, R0, 0x2, RZ ;  /* 0x0000000200007819 */ /* 0x002fc400000006ff */
[----:B---3--:R-:W-:Y:S02]  /*0070*/  SHF.R.S32.HI R4, RZ, 0x15, R5 ;  /* 0x00000015ff047819 */ /* 0x008fe40000011405 */
[----:B------:R-:W-:Y:S02]  /*0080*/  LOP3.LUT R0, R0, 0x1fc, RZ, 0xc0, !PT ;  /* 0x000001fc00007812 */ /* 0x000fe400078ec0ff */
[----:B------:R-:W-:Y:S02]  /*0090*/  SGXT R4, R4, 0x1 ;  /* 0x000000010404781a */ /* 0x000fe40000000200 */
[----:B------:R-:W-:-:S04]  /*00a0*/  LEA R5, R5, R0, 0xa ;  /* 0x0000000005057211 */ /* 0x000fc800078e50ff */
[----:B------:R-:W-:Y:S01]  /*00b0*/  LEA.HI R4, R4, R5, RZ, 0xa ;  /* 0x0000000504047211 */ /* 0x000fe200078f50ff */
[----:B----4-:R-:W-:-:S04]  /*00c0*/  IMAD.WIDE R8, R5, 0x4, R8 ;  /* 0x0000000405087825 */ /* 0x010fc800078e0208 */
[----:B------:R-:W-:Y:S01]  /*00d0*/  VIADD R0, R4, 0x200 ;  /* 0x0000020004007836 */ /* 0x000fe20000000000 */
[----:B------:R-:W-:-:S04]  /*00e0*/  SHF.R.S32.HI R4, RZ, 0xa, R4 ;  /* 0x0000000aff047819 */ /* 0x000fc80000011404 */
[----:B------:R-:W-:Y:S02]  /*00f0*/  SHF.R.S32.HI R0, RZ, 0xa, R0 ;  /* 0x0000000aff007819 */ /* 0x000fe40000011400 */
[----:B------:R-:W-:Y:S02]  /*0100*/  LEA.HI R6, R4, R4, RZ, 0x8 ;  /* 0x0000000404067211 */ /* 0x000fe400078f40ff */
[----:B------:R-:W-:Y:S02]  /*0110*/  LEA.HI R10, R0, R0, RZ, 0x8 ;  /* 0x00000000000a7211 */ /* 0x000fe400078f40ff */
[----:B------:R-:W-:Y:S02]  /*0120*/  LOP3.LUT R7, R6, 0xffffff00, RZ, 0xc0, !PT ;  /* 0xffffff0006077812 */ /* 0x000fe400078ec0ff */
[----:B------:R-:W-:Y:S02]  /*0130*/  LOP3.LUT R11, R10, 0xffffff00, RZ, 0xc0, !PT ;  /* 0xffffff000a0b7812 */ /* 0x000fe400078ec0ff */
[----:B------:R-:W-:-:S03]  /*0140*/  IADD3 R7, R4, -R7, RZ ;  /* 0x8000000704077210 */ /* 0x000fc60007ffe0ff */
[----:B------:R-:W-:Y:S02]  /*0150*/  IMAD.IADD R13, R0, 0x1, -R11 ;  /* 0x00000001000d7824 */ /* 0x000fe400078e0a0b */
[--C-:B--2---:R-:W-:Y:S02]  /*0160*/  IMAD.WIDE R10, R7, 0x4, R2.reuse ;  /* 0x00000004070a7825 */ /* 0x104fe400078e0202 */
[----:B------:R-:W2:Y:S02]  /*0170*/  LDG.E.128 R4, desc[UR4][R8.64] ;  /* 0x0000000408047981 */ /* 0x000ea4000c1e1d00 */
[----:B------:R-:W-:Y:S02]  /*0180*/  IMAD.WIDE R2, R13, 0x4, R2 ;  /* 0x000000040d027825 */ /* 0x000fe400078e0202 */
[----:B------:R-:W2:Y:S04]  /*0190*/  LDG.E.EL R10, desc[UR4][R10.64] ;  /* 0x000000040a0a7981 */ /* 0x000ea8000c2e1900 */
[----:B------:R-:W3:Y:S04]  /*01a0*/  LDG.E.EL R2, desc[UR4][R2.64] ;  /* 0x0000000402027981 */ /* 0x000ee8000c2e1900 */
[----:B------:R-:W3:Y:S01]  /*01b0*/  LDG.E.128 R12, desc[UR4][R8.64+0x800] ;  /* 0x00080004080c7981 */ /* 0x000ee2000c1e1d00 */
[--C-:B--2---:R-:W-:Y:S01]  /*01c0*/  FADD R4, R4, R10.reuse ;  /* 0x0000000a04047221 */ /* 0x104fe20000000000 */
[--C-:B------:R-:W-:Y:S01]  /*01d0*/  FADD R5, R5, R10.reuse ;  /* 0x0000000a05057221 */ /* 0x100fe20000000000 */
[--C-:B------:R-:W-:Y:S01]  /*01e0*/  FADD R6, R6, R10.reuse ;  /* 0x0000000a06067221 */ /* 0x100fe20000000000 */
[----:B------:R-:W-:Y:S01]  /*01f0*/  FADD R7, R7, R10 ;  /* 0x0000000a07077221 */ /* 0x000fe20000000000 */
[--C-:B---3--:R-:W-:Y:S01]  /*0200*/  FADD R12, R12, R2.reuse ;  /* 0x000000020c0c7221 */ /* 0x108fe20000000000 */
[--C-:B------:R-:W-:Y:S01]  /*0210*/  FADD R13, R13, R2.reuse ;  /* 0x000000020d0d7221 */ /* 0x100fe20000000000 */
[--C-:B------:R-:W-:Y:S01]  /*0220*/  FADD R14, R14, R2.reuse ;  /* 0x000000020e0e7221 */ /* 0x100fe20000000000 */
[----:B------:R-:W-:Y:S01]  /*0230*/  FADD R15, R15, R2 ;  /* 0x000000020f0f7221 */ /* 0x000fe20000000000 */
[----:B------:R-:W-:Y:S04]  /*0240*/  STG.E.128 desc[UR4][R8.64], R4 ;  /* 0x0000000408007986 */ /* 0x000fe8000c101d04 */
[----:B------:R-:W-:Y:S01]  /*0250*/  STG.E.128 desc[UR4][R8.64+0x800], R12 ;  /* 0x0008000c08007986 */ /* 0x000fe2000c101d04 */
[----:B------:R-:W-:Y:S05]  /*0260*/  EXIT ;  /* 0x000000000000794d */ /* 0x000fea0003800000 */
.L_x_0:
[----:B------:R-:W-:-:S00]  /*0270*/  BRA `(.L_x_0) ;  /* 0xfffffffc00fc7947 */ /* 0x000fc0000383ffff */
[----:B------:R-:W-:-:S00]  /*0280*/  NOP ;  /* 0x0000000000007918 */ /* 0x000fc00000000000 */
[----:B------:R-:W-:-:S00]  /*0290*/  NOP ;  /* 0x0000000000007918 */ /* 0x000fc00000000000 */
[----:B------:R-:W-:-:S00]  /*02a0*/  NOP ;  /* 0x0000000000007918 */ /* 0x000fc00000000000 */
[----:B------:R-:W-:-:S00]  /*02b0*/  NOP ;  /* 0x0000000000007918 */ /* 0x000fc00000000000 */
[----:B------:R-:W-:-:S00]  /*02c0*/  NOP ;  /* 0x0000000000007918 */ /* 0x000fc00000000000 */
[----:B------:R-:W-:-:S00]  /*02d0*/  NOP ;  /* 0x0000000000007918 */ /* 0x000fc00000000000 */
[----:B------:R-:W-:-:S00]  /*02e0*/  NOP ;  /* 0x0000000000007918 */ /* 0x000fc00000000000 */
[----:B------:R-:W-:-:S00]  /*02f0*/  NOP ;  /* 0x0000000000007918 */ /* 0x000fc00000000000 */
.L_x_1:


//--------------------- .nv.constant0.triton_poi_fused_convolution_18 --------------------------
	.section	.nv.constant0.triton_poi_fused_convolution_18,"a",@progbits
	.sectionflags	@""
	.align	4
.nv.constant0.triton_poi_fused_convolution_18:
	.zero		548
